//
// Generated by NVIDIA NVVM Compiler
//
// Compiler Build ID: CL-36424714
// Cuda compilation tools, release 13.0, V13.0.88
// Based on NVVM 20.0.0
//

.version 9.0
.target sm_100
.address_size 64

	// .globl	_Z20matrixMultiplyKernelPfS_S_i

.visible .entry _Z20matrixMultiplyKernelPfS_S_i(
	.param .u64 .ptr .align 1 _Z20matrixMultiplyKernelPfS_S_i_param_0,
	.param .u64 .ptr .align 1 _Z20matrixMultiplyKernelPfS_S_i_param_1,
	.param .u64 .ptr .align 1 _Z20matrixMultiplyKernelPfS_S_i_param_2,
	.param .u32 _Z20matrixMultiplyKernelPfS_S_i_param_3
)
{
	.reg .pred 	%p<10>;
	.reg .b32 	%r<40>;
	.reg .b32 	%f<67>;
	.reg .b64 	%rd<67>;

	ld.param.u64 	%rd14, [_Z20matrixMultiplyKernelPfS_S_i_param_0];
	ld.param.u64 	%rd15, [_Z20matrixMultiplyKernelPfS_S_i_param_1];
	ld.param.u32 	%r18, [_Z20matrixMultiplyKernelPfS_S_i_param_3];
	cvta.to.global.u64 	%rd1, %rd15;
	cvta.to.global.u64 	%rd2, %rd14;
	mov.u32 	%r19, %ctaid.y;
	mov.u32 	%r20, %ntid.y;
	mov.u32 	%r21, %tid.y;
	mad.lo.s32 	%r1, %r19, %r20, %r21;
	mov.u32 	%r22, %ctaid.x;
	mov.u32 	%r23, %ntid.x;
	mov.u32 	%r24, %tid.x;
	mad.lo.s32 	%r2, %r22, %r23, %r24;
	max.s32 	%r25, %r1, %r2;
	setp.ge.s32 	%p1, %r25, %r18;
	@%p1 bra 	$L__BB0_13;
	mul.lo.s32 	%r3, %r18, %r1;
	and.b32  	%r4, %r18, 7;
	setp.lt.u32 	%p2, %r18, 8;
	mov.f32 	%f66, 0f00000000;
	mov.b32 	%r38, 0;
	@%p2 bra 	$L__BB0_4;
	and.b32  	%r38, %r18, 2147483640;
	neg.s32 	%r36, %r38;
	mul.wide.s32 	%rd16, %r18, 4;
	add.s64 	%rd3, %rd1, %rd16;
	shl.b32 	%r7, %r18, 3;
	mul.wide.s32 	%rd17, %r18, 8;
	add.s64 	%rd4, %rd1, %rd17;
	mul.wide.s32 	%rd18, %r18, 12;
	add.s64 	%rd5, %rd1, %rd18;
	mul.wide.s32 	%rd19, %r18, 16;
	add.s64 	%rd6, %rd1, %rd19;
	mul.wide.s32 	%rd20, %r18, 20;
	add.s64 	%rd7, %rd1, %rd20;
	mul.wide.s32 	%rd21, %r18, 24;
	add.s64 	%rd8, %rd1, %rd21;
	mul.wide.s32 	%rd22, %r18, 28;
	add.s64 	%rd9, %rd1, %rd22;
	mul.wide.u32 	%rd23, %r3, 4;
	add.s64 	%rd24, %rd23, %rd2;
	add.s64 	%rd66, %rd24, 16;
	mov.f32 	%f66, 0f00000000;
	mov.u32 	%r35, %r2;
$L__BB0_3:
	.pragma "nounroll";
	mul.wide.s32 	%rd25, %r35, 4;
	add.s64 	%rd26, %rd3, %rd25;
	add.s64 	%rd27, %rd4, %rd25;
	add.s64 	%rd28, %rd5, %rd25;
	add.s64 	%rd29, %rd6, %rd25;
	add.s64 	%rd30, %rd7, %rd25;
	add.s64 	%rd31, %rd8, %rd25;
	add.s64 	%rd32, %rd9, %rd25;
	add.s64 	%rd33, %rd1, %rd25;
	ld.global.f32 	%f16, [%rd66+-16];
	ld.global.f32 	%f17, [%rd33];
	fma.rn.f32 	%f18, %f16, %f17, %f66;
	ld.global.f32 	%f19, [%rd66+-12];
	ld.global.f32 	%f20, [%rd26];
	fma.rn.f32 	%f21, %f19, %f20, %f18;
	ld.global.f32 	%f22, [%rd66+-8];
	ld.global.f32 	%f23, [%rd27];
	fma.rn.f32 	%f24, %f22, %f23, %f21;
	ld.global.f32 	%f25, [%rd66+-4];
	ld.global.f32 	%f26, [%rd28];
	fma.rn.f32 	%f27, %f25, %f26, %f24;
	ld.global.f32 	%f28, [%rd66];
	ld.global.f32 	%f29, [%rd29];
	fma.rn.f32 	%f30, %f28, %f29, %f27;
	ld.global.f32 	%f31, [%rd66+4];
	ld.global.f32 	%f32, [%rd30];
	fma.rn.f32 	%f33, %f31, %f32, %f30;
	ld.global.f32 	%f34, [%rd66+8];
	ld.global.f32 	%f35, [%rd31];
	fma.rn.f32 	%f36, %f34, %f35, %f33;
	ld.global.f32 	%f37, [%rd66+12];
	ld.global.f32 	%f38, [%rd32];
	fma.rn.f32 	%f66, %f37, %f38, %f36;
	add.s32 	%r36, %r36, 8;
	add.s32 	%r35, %r35, %r7;
	add.s64 	%rd66, %rd66, 32;
	setp.ne.s32 	%p3, %r36, 0;
	@%p3 bra 	$L__BB0_3;
$L__BB0_4:
	setp.eq.s32 	%p4, %r4, 0;
	@%p4 bra 	$L__BB0_12;
	and.b32  	%r13, %r18, 3;
	setp.lt.u32 	%p5, %r4, 4;
	@%p5 bra 	$L__BB0_7;
	add.s32 	%r27, %r38, %r3;
	mul.wide.u32 	%rd34, %r27, 4;
	add.s64 	%rd35, %rd2, %rd34;
	ld.global.f32 	%f40, [%rd35];
	mad.lo.s32 	%r28, %r38, %r18, %r2;
	mul.wide.s32 	%rd36, %r28, 4;
	add.s64 	%rd37, %rd1, %rd36;
	ld.global.f32 	%f41, [%rd37];
	fma.rn.f32 	%f42, %f40, %f41, %f66;
	cvt.u64.u32 	%rd38, %r3;
	cvt.u64.u32 	%rd39, %r38;
	add.s64 	%rd40, %rd39, %rd38;
	shl.b64 	%rd41, %rd40, 2;
	add.s64 	%rd42, %rd2, %rd41;
	ld.global.f32 	%f43, [%rd42+4];
	mul.wide.s32 	%rd43, %r18, 4;
	add.s64 	%rd44, %rd37, %rd43;
	ld.global.f32 	%f44, [%rd44];
	fma.rn.f32 	%f45, %f43, %f44, %f42;
	ld.global.f32 	%f46, [%rd42+8];
	add.s64 	%rd45, %rd44, %rd43;
	ld.global.f32 	%f47, [%rd45];
	fma.rn.f32 	%f48, %f46, %f47, %f45;
	ld.global.f32 	%f49, [%rd42+12];
	add.s64 	%rd46, %rd45, %rd43;
	ld.global.f32 	%f50, [%rd46];
	fma.rn.f32 	%f66, %f49, %f50, %f48;
	add.s32 	%r38, %r38, 4;
$L__BB0_7:
	setp.eq.s32 	%p6, %r13, 0;
	@%p6 bra 	$L__BB0_12;
	setp.eq.s32 	%p7, %r13, 1;
	@%p7 bra 	$L__BB0_10;
	add.s32 	%r29, %r38, %r3;
	mul.wide.u32 	%rd47, %r29, 4;
	add.s64 	%rd48, %rd2, %rd47;
	ld.global.f32 	%f52, [%rd48];
	mad.lo.s32 	%r30, %r38, %r18, %r2;
	mul.wide.s32 	%rd49, %r30, 4;
	add.s64 	%rd50, %rd1, %rd49;
	ld.global.f32 	%f53, [%rd50];
	fma.rn.f32 	%f54, %f52, %f53, %f66;
	cvt.u64.u32 	%rd51, %r3;
	cvt.u64.u32 	%rd52, %r38;
	add.s64 	%rd53, %rd52, %rd51;
	shl.b64 	%rd54, %rd53, 2;
	add.s64 	%rd55, %rd2, %rd54;
	ld.global.f32 	%f55, [%rd55+4];
	mul.wide.s32 	%rd56, %r18, 4;
	add.s64 	%rd57, %rd50, %rd56;
	ld.global.f32 	%f56, [%rd57];
	fma.rn.f32 	%f66, %f55, %f56, %f54;
	add.s32 	%r38, %r38, 2;
$L__BB0_10:
	and.b32  	%r31, %r18, 1;
	setp.eq.b32 	%p8, %r31, 1;
	not.pred 	%p9, %p8;
	@%p9 bra 	$L__BB0_12;
	add.s32 	%r32, %r38, %r3;
	mul.wide.u32 	%rd58, %r32, 4;
	add.s64 	%rd59, %rd2, %rd58;
	ld.global.f32 	%f57, [%rd59];
	mad.lo.s32 	%r33, %r38, %r18, %r2;
	mul.wide.s32 	%rd60, %r33, 4;
	add.s64 	%rd61, %rd1, %rd60;
	ld.global.f32 	%f58, [%rd61];
	fma.rn.f32 	%f66, %f57, %f58, %f66;
$L__BB0_12:
	ld.param.u64 	%rd65, [_Z20matrixMultiplyKernelPfS_S_i_param_2];
	add.s32 	%r34, %r3, %r2;
	cvta.to.global.u64 	%rd62, %rd65;
	mul.wide.s32 	%rd63, %r34, 4;
	add.s64 	%rd64, %rd62, %rd63;
	st.global.f32 	[%rd64], %f66;
$L__BB0_13:
	ret;

}
	// .globl	_Z21matrixTransposeKernelPfS_i
.visible .entry _Z21matrixTransposeKernelPfS_i(
	.param .u64 .ptr .align 1 _Z21matrixTransposeKernelPfS_i_param_0,
	.param .u64 .ptr .align 1 _Z21matrixTransposeKernelPfS_i_param_1,
	.param .u32 _Z21matrixTransposeKernelPfS_i_param_2
)
{
	.reg .pred 	%p<2>;
	.reg .b32 	%r<13>;
	.reg .b32 	%f<2>;
	.reg .b64 	%rd<9>;

	ld.param.u64 	%rd1, [_Z21matrixTransposeKernelPfS_i_param_0];
	ld.param.u64 	%rd2, [_Z21matrixTransposeKernelPfS_i_param_1];
	ld.param.u32 	%r3, [_Z21matrixTransposeKernelPfS_i_param_2];
	mov.u32 	%r4, %ctaid.y;
	mov.u32 	%r5, %ntid.y;
	mov.u32 	%r6, %tid.y;
	mad.lo.s32 	%r1, %r4, %r5, %r6;
	mov.u32 	%r7, %ctaid.x;
	mov.u32 	%r8, %ntid.x;
	mov.u32 	%r9, %tid.x;
	mad.lo.s32 	%r2, %r7, %r8, %r9;
	max.s32 	%r10, %r1, %r2;
	setp.ge.s32 	%p1, %r10, %r3;
	@%p1 bra 	$L__BB1_2;
	cvta.to.global.u64 	%rd3, %rd1;
	cvta.to.global.u64 	%rd4, %rd2;
	mad.lo.s32 	%r11, %r3, %r1, %r2;
	mul.wide.s32 	%rd5, %r11, 4;
	add.s64 	%rd6, %rd3, %rd5;
	ld.global.f32 	%f1, [%rd6];
	mad.lo.s32 	%r12, %r3, %r2, %r1;
	mul.wide.s32 	%rd7, %r12, 4;
	add.s64 	%rd8, %rd4, %rd7;
	st.global.f32 	[%rd8], %f1;
$L__BB1_2:
	ret;

}


// ===== COMPILED SASS (sm_100) =====

	.target	sm_100

	.elftype	@"ET_EXEC"


//--------------------- .note.nv.tkinfo           --------------------------
	.section	.note.nv.tkinfo,"",@"SHT_NOTE"
	.sectionflags	@"SHF_NOTE_NV_TKINFO"
	.tkinfo
        /*0018*/ 	.word	0x00000002
        /*0030*/ 	.string	""
        /*0030*/ 	.string	"ptxas"
        /*0030*/ 	.string	"Cuda compilation tools, release 13.0, V13.0.88"
        /*0030*/ 	.string	"Build cuda_13.0.r13.0/compiler.36424714_0"
        /*0030*/ 	.string	"-arch sm_100 -m 64 "



//--------------------- .note.nv.cuinfo           --------------------------
	.section	.note.nv.cuinfo,"",@"SHT_NOTE"
	.sectionflags	@"SHF_NOTE_NV_CUINFO"
        /*0018*/ 	.short	0x0002
        /*001a*/ 	.short	0x0064
        /*001c*/ 	.short	0x0082
	.zero		2


//--------------------- .nv.info                  --------------------------
	.section	.nv.info,"",@"SHT_CUDA_INFO"
	.align	4


	//----- nvinfo : EIATTR_REGCOUNT
	.align		4
        /*0000*/ 	.byte	0x04, 0x2f
        /*0002*/ 	.short	(.L_1 - .L_0)
	.align		4
.L_0:
        /*0004*/ 	.word	index@(_Z20matrixMultiplyKernelPfS_S_i)
        /*0008*/ 	.word	0x0000001e


	//----- nvinfo : EIATTR_FRAME_SIZE
	.align		4
.L_1:
        /*000c*/ 	.byte	0x04, 0x11
        /*000e*/ 	.short	(.L_3 - .L_2)
	.align		4
.L_2:
        /*0010*/ 	.word	index@(_Z20matrixMultiplyKernelPfS_S_i)
        /*0014*/ 	.word	0x00000000


	//----- nvinfo : EIATTR_REGCOUNT
	.align		4
.L_3:
        /*0018*/ 	.byte	0x04, 0x2f
        /*001a*/ 	.short	(.L_5 - .L_4)
	.align		4
.L_4:
        /*001c*/ 	.word	index@(_Z21matrixTransposeKernelPfS_i)
        /*0020*/ 	.word	0x0000000a


	//----- nvinfo : EIATTR_FRAME_SIZE
	.align		4
.L_5:
        /*0024*/ 	.byte	0x04, 0x11
        /*0026*/ 	.short	(.L_7 - .L_6)
	.align		4
.L_6:
        /*0028*/ 	.word	index@(_Z21matrixTransposeKernelPfS_i)
        /*002c*/ 	.word	0x00000000


	//----- nvinfo : EIATTR_MIN_STACK_SIZE
	.align		4
.L_7:
        /*0030*/ 	.byte	0x04, 0x12
        /*0032*/ 	.short	(.L_9 - .L_8)
	.align		4
.L_8:
        /*0034*/ 	.word	index@(_Z21matrixTransposeKernelPfS_i)
        /*0038*/ 	.word	0x00000000


	//----- nvinfo : EIATTR_MIN_STACK_SIZE
	.align		4
.L_9:
        /*003c*/ 	.byte	0x04, 0x12
        /*003e*/ 	.short	(.L_11 - .L_10)
	.align		4
.L_10:
        /*0040*/ 	.word	index@(_Z20matrixMultiplyKernelPfS_S_i)
        /*0044*/ 	.word	0x00000000
.L_11:


//--------------------- .nv.compat                --------------------------
	.section	.nv.compat,"",@"SHT_CUDA_COMPAT_INFO"
	.align	4
        /*0000*/ 	.byte	0x02, 0x09, 0x00, 0x00, 0x02, 0x02, 0x01, 0x00, 0x02, 0x05, 0x05, 0x00, 0x03, 0x07, 0x01, 0x01
        /*0010*/ 	.byte	0x02, 0x03, 0x00, 0x00, 0x02, 0x06, 0x01, 0x00, 0x04, 0x0b, 0x08, 0x00, 0x09, 0x00, 0x00, 0x00
        /*0020*/ 	.byte	0x00, 0x00, 0x00, 0x00


//--------------------- .nv.info._Z21matrixTransposeKernelPfS_i --------------------------
	.section	.nv.info._Z21matrixTransposeKernelPfS_i,"",@"SHT_CUDA_INFO"
	.sectionflags	@""
	.align	4


	//----- nvinfo : EIATTR_CUDA_API_VERSION
	.align		4
        /*0000*/ 	.byte	0x04, 0x37
        /*0002*/ 	.short	(.L_13 - .L_12)
.L_12:
        /*0004*/ 	.word	0x00000082


	//----- nvinfo : EIATTR_KPARAM_INFO
	.align		4
.L_13:
        /*0008*/ 	.byte	0x04, 0x17
        /*000a*/ 	.short	(.L_15 - .L_14)
.L_14:
        /*000c*/ 	.word	0x00000000
        /*0010*/ 	.short	0x0002
        /*0012*/ 	.short	0x0010
        /*0014*/ 	.byte	0x00, 0xf0, 0x11, 0x00


	//----- nvinfo : EIATTR_KPARAM_INFO
	.align		4
.L_15:
        /*0018*/ 	.byte	0x04, 0x17
        /*001a*/ 	.short	(.L_17 - .L_16)
.L_16:
        /*001c*/ 	.word	0x00000000
        /*0020*/ 	.short	0x0001
        /*0022*/ 	.short	0x0008
        /*0024*/ 	.byte	0x00, 0xf5, 0x21, 0x00


	//----- nvinfo : EIATTR_KPARAM_INFO
	.align		4
.L_17:
        /*0028*/ 	.byte	0x04, 0x17
        /*002a*/ 	.short	(.L_19 - .L_18)
.L_18:
        /*002c*/ 	.word	0x00000000
        /*0030*/ 	.short	0x0000
        /*0032*/ 	.short	0x0000
        /*0034*/ 	.byte	0x00, 0xf5, 0x21, 0x00


	//----- nvinfo : EIATTR_SPARSE_MMA_MASK
	.align		4
.L_19:
        /*0038*/ 	.byte	0x03, 0x50
        /*003a*/ 	.short	0x0000


	//----- nvinfo : EIATTR_MAXREG_COUNT
	.align		4
        /*003c*/ 	.byte	0x03, 0x1b
        /*003e*/ 	.short	0x00ff


	//----- nvinfo : EIATTR_MERCURY_ISA_VERSION
	.align		4
        /*0040*/ 	.byte	0x03, 0x5f
        /*0042*/ 	.short	0x0101


	//----- nvinfo : EIATTR_VRC_CTA_INIT_COUNT
	.align		4
        /*0044*/ 	.byte	0x02, 0x4a
	.zero		1
	.zero		1


	//----- nvinfo : EIATTR_EXIT_INSTR_OFFSETS
	.align		4
        /*0048*/ 	.byte	0x04, 0x1c
        /*004a*/ 	.short	(.L_21 - .L_20)


	//   ....[0]....
.L_20:
        /*004c*/ 	.word	0x000000c0


	//   ....[1]....
        /*0050*/ 	.word	0x00000160


	//----- nvinfo : EIATTR_CBANK_PARAM_SIZE
	.align		4
.L_21:
        /*0054*/ 	.byte	0x03, 0x19
        /*0056*/ 	.short	0x0014


	//----- nvinfo : EIATTR_PARAM_CBANK
	.align		4
        /*0058*/ 	.byte	0x04, 0x0a
        /*005a*/ 	.short	(.L_23 - .L_22)
	.align		4
.L_22:
        /*005c*/ 	.word	index@(.nv.constant0._Z21matrixTransposeKernelPfS_i)
        /*0060*/ 	.short	0x0380
        /*0062*/ 	.short	0x0014


	//----- nvinfo : EIATTR_SW_WAR
	.align		4
.L_23:
        /*0064*/ 	.byte	0x04, 0x36
        /*0066*/ 	.short	(.L_25 - .L_24)
.L_24:
        /*0068*/ 	.word	0x00000008
.L_25:


//--------------------- .nv.info._Z20matrixMultiplyKernelPfS_S_i --------------------------
	.section	.nv.info._Z20matrixMultiplyKernelPfS_S_i,"",@"SHT_CUDA_INFO"
	.sectionflags	@""
	.align	4


	//----- nvinfo : EIATTR_CUDA_API_VERSION
	.align		4
        /*0000*/ 	.byte	0x04, 0x37
        /*0002*/ 	.short	(.L_27 - .L_26)
.L_26:
        /*0004*/ 	.word	0x00000082


	//----- nvinfo : EIATTR_KPARAM_INFO
	.align		4
.L_27:
        /*0008*/ 	.byte	0x04, 0x17
        /*000a*/ 	.short	(.L_29 - .L_28)
.L_28:
        /*000c*/ 	.word	0x00000000
        /*0010*/ 	.short	0x0003
        /*0012*/ 	.short	0x0018
        /*0014*/ 	.byte	0x00, 0xf0, 0x11, 0x00


	//----- nvinfo : EIATTR_KPARAM_INFO
	.align		4
.L_29:
        /*0018*/ 	.byte	0x04, 0x17
        /*001a*/ 	.short	(.L_31 - .L_30)
.L_30:
        /*001c*/ 	.word	0x00000000
        /*0020*/ 	.short	0x0002
        /*0022*/ 	.short	0x0010
        /*0024*/ 	.byte	0x00, 0xf5, 0x21, 0x00


	//----- nvinfo : EIATTR_KPARAM_INFO
	.align		4
.L_31:
        /*0028*/ 	.byte	0x04, 0x17
        /*002a*/ 	.short	(.L_33 - .L_32)
.L_32:
        /*002c*/ 	.word	0x00000000
        /*0030*/ 	.short	0x0001
        /*0032*/ 	.short	0x0008
        /*0034*/ 	.byte	0x00, 0xf5, 0x21, 0x00


	//----- nvinfo : EIATTR_KPARAM_INFO
	.align		4
.L_33:
        /*0038*/ 	.byte	0x04, 0x17
        /*003a*/ 	.short	(.L_35 - .L_34)
.L_34:
        /*003c*/ 	.word	0x00000000
        /*0040*/ 	.short	0x0000
        /*0042*/ 	.short	0x0000
        /*0044*/ 	.byte	0x00, 0xf5, 0x21, 0x00


	//----- nvinfo : EIATTR_SPARSE_MMA_MASK
	.align		4
.L_35:
        /*0048*/ 	.byte	0x03, 0x50
        /*004a*/ 	.short	0x0000


	//----- nvinfo : EIATTR_MAXREG_COUNT
	.align		4
        /*004c*/ 	.byte	0x03, 0x1b
        /*004e*/ 	.short	0x00ff


	//----- nvinfo : EIATTR_MERCURY_ISA_VERSION
	.align		4
        /*0050*/ 	.byte	0x03, 0x5f
        /*0052*/ 	.short	0x0101


	//----- nvinfo : EIATTR_VRC_CTA_INIT_COUNT
	.align		4
        /*0054*/ 	.byte	0x02, 0x4a
	.zero		1
	.zero		1


	//----- nvinfo : EIATTR_EXIT_INSTR_OFFSETS
	.align		4
        /*0058*/ 	.byte	0x04, 0x1c
        /*005a*/ 	.short	(.L_37 - .L_36)


	//   ....[0]....
.L_36:
        /*005c*/ 	.word	0x000000c0


	//   ....[1]....
        /*0060*/ 	.word	0x00000a90


	//----- nvinfo : EIATTR_CBANK_PARAM_SIZE
	.align		4
.L_37:
        /*0064*/ 	.byte	0x03, 0x19
        /*0066*/ 	.short	0x001c


	//----- nvinfo : EIATTR_PARAM_CBANK
	.align		4
        /*0068*/ 	.byte	0x04, 0x0a
        /*006a*/ 	.short	(.L_39 - .L_38)
	.align		4
.L_38:
        /*006c*/ 	.word	index@(.nv.constant0._Z20matrixMultiplyKernelPfS_S_i)
        /*0070*/ 	.short	0x0380
        /*0072*/ 	.short	0x001c


	//----- nvinfo : EIATTR_SW_WAR
	.align		4
.L_39:
        /*0074*/ 	.byte	0x04, 0x36
        /*0076*/ 	.short	(.L_41 - .L_40)
.L_40:
        /*0078*/ 	.word	0x00000008
.L_41:


//--------------------- .nv.callgraph             --------------------------
	.section	.nv.callgraph,"",@"SHT_CUDA_CALLGRAPH"
	.align	4
	.sectionentsize	8
	.align		4
        /*0000*/ 	.word	0x00000000
	.align		4
        /*0004*/ 	.word	0xffffffff
	.align		4
        /*0008*/ 	.word	0x00000000
	.align		4
        /*000c*/ 	.word	0xfffffffe
	.align		4
        /*0010*/ 	.word	0x00000000
	.align		4
        /*0014*/ 	.word	0xfffffffd
	.align		4
        /*0018*/ 	.word	0x00000000
	.align		4
        /*001c*/ 	.word	0xfffffffc


//--------------------- .text._Z21matrixTransposeKernelPfS_i --------------------------
	.section	.text._Z21matrixTransposeKernelPfS_i,"ax",@progbits
	.align	128
        .global         _Z21matrixTransposeKernelPfS_i
        .type           _Z21matrixTransposeKernelPfS_i,@function
        .size           _Z21matrixTransposeKernelPfS_i,(.L_x_6 - _Z21matrixTransposeKernelPfS_i)
        .other          _Z21matrixTransposeKernelPfS_i,@"STO_CUDA_ENTRY STV_DEFAULT"
_Z21matrixTransposeKernelPfS_i:
.text._Z21matrixTransposeKernelPfS_i:
[----:B------:R-:W-:Y:S01]  /*0000*/  LDC R1, c[0x0][0x37c] ;  /* 0x0000df00ff017b82 */ /* 0x000fe20000000800 */
[----:B------:R-:W0:Y:S07]  /*0010*/  S2R R3, SR_TID.Y ;  /* 0x0000000000037919 */ /* 0x000e2e0000002200 */
[----:B------:R-:W0:Y:S01]  /*0020*/  LDC R0, c[0x0][0x364] ;  /* 0x0000d900ff007b82 */ /* 0x000e220000000800 */
[----:B------:R-:W1:Y:S01]  /*0030*/  LDCU UR6, c[0x0][0x390] ;  /* 0x00007200ff0677ac */ /* 0x000e620008000800 */
[----:B------:R-:W2:Y:S06]  /*0040*/  S2R R2, SR_TID.X ;  /* 0x0000000000027919 */ /* 0x000eac0000002100 */
[----:B------:R-:W0:Y:S08]  /*0050*/  S2UR UR4, SR_CTAID.Y ;  /* 0x00000000000479c3 */ /* 0x000e300000002600 */
[----:B------:R-:W2:Y:S08]  /*0060*/  S2UR UR5, SR_CTAID.X ;  /* 0x00000000000579c3 */ /* 0x000eb00000002500 */
[----:B------:R-:W2:Y:S01]  /*0070*/  LDC R7, c[0x0][0x360] ;  /* 0x0000d800ff077b82 */ /* 0x000ea20000000800 */
[----:B0-----:R-:W-:-:S02]  /*0080*/  IMAD R0, R0, UR4, R3 ;  /* 0x0000000400007c24 */ /* 0x001fc4000f8e0203 */
[----:B--2---:R-:W-:-:S05]  /*0090*/  IMAD R7, R7, UR5, R2 ;  /* 0x0000000507077c24 */ /* 0x004fca000f8e0202 */
[----:B------:R-:W-:-:S04]  /*00a0*/  VIMNMX R2, PT, PT, R0, R7, !PT ;  /* 0x0000000700027248 */ /* 0x000fc80007fe0100 */
[----:B-1----:R-:W-:-:S13]  /*00b0*/  ISETP.GE.AND P0, PT, R2, UR6, PT ;  /* 0x0000000602007c0c */ /* 0x002fda000bf06270 */
[----:B------:R-:W-:Y:S05]  /*00c0*/  @P0 EXIT ;  /* 0x000000000000094d */ /* 0x000fea0003800000 */
[----:B------:R-:W0:Y:S01]  /*00d0*/  LDC.64 R2, c[0x0][0x380] ;  /* 0x0000e000ff027b82 */ /* 0x000e220000000a00 */
[----:B------:R-:W1:Y:S01]  /*00e0*/  LDCU.64 UR4, c[0x0][0x358] ;  /* 0x00006b00ff0477ac */ /* 0x000e620008000a00 */
[----:B------:R-:W-:-:S04]  /*00f0*/  IMAD R5, R0, UR6, R7 ;  /* 0x0000000600057c24 */ /* 0x000fc8000f8e0207 */
[----:B0-----:R-:W-:Y:S02]  /*0100*/  IMAD.WIDE R2, R5, 0x4, R2 ;  /* 0x0000000405027825 */ /* 0x001fe400078e0202 */
[----:B------:R-:W0:Y:S04]  /*0110*/  LDC.64 R4, c[0x0][0x388] ;  /* 0x0000e200ff047b82 */ /* 0x000e280000000a00 */
[----:B-1----:R-:W2:Y:S01]  /*0120*/  LDG.E R3, desc[UR4][R2.64] ;  /* 0x0000000402037981 */ /* 0x002ea2000c1e1900 */
[----:B------:R-:W-:-:S04]  /*0130*/  IMAD R7, R7, UR6, R0 ;  /* 0x0000000607077c24 */ /* 0x000fc8000f8e0200 */
[----:B0-----:R-:W-:-:S05]  /*0140*/  IMAD.WIDE R4, R7, 0x4, R4 ;  /* 0x0000000407047825 */ /* 0x001fca00078e0204 */
[----:B--2---:R-:W-:Y:S01]  /*0150*/  STG.E desc[UR4][R4.64], R3 ;  /* 0x0000000304007986 */ /* 0x004fe2000c101904 */
[----:B------:R-:W-:Y:S05]  /*0160*/  EXIT ;  /* 0x000000000000794d */ /* 0x000fea0003800000 */
.L_x_0:
[----:B------:R-:W-:-:S00]  /*0170*/  BRA `(.L_x_0) ;  /* 0xfffffffc00fc7947 */ /* 0x000fc0000383ffff */
[----:B------:R-:W-:-:S00]  /*0180*/  NOP ;  /* 0x0000000000007918 */ /* 0x000fc00000000000 */
[----:B------:R-:W-:-:S00]  /*0190*/  NOP ;  /* 0x0000000000007918 */ /* 0x000fc00000000000 */
[----:B------:R-:W-:-:S00]  /*01a0*/  NOP ;  /* 0x0000000000007918 */ /* 0x000fc00000000000 */
[----:B------:R-:W-:-:S00]  /*01b0*/  NOP ;  /* 0x0000000000007918 */ /* 0x000fc00000000000 */
[----:B------:R-:W-:-:S00]  /*01c0*/  NOP ;  /* 0x0000000000007918 */ /* 0x000fc00000000000 */
[----:B------:R-:W-:-:S00]  /*01d0*/  NOP ;  /* 0x0000000000007918 */ /* 0x000fc00000000000 */
[----:B------:R-:W-:-:S00]  /*01e0*/  NOP ;  /* 0x0000000000007918 */ /* 0x000fc00000000000 */
[----:B------:R-:W-:-:S00]  /*01f0*/  NOP ;  /* 0x0000000000007918 */ /* 0x000fc00000000000 */
.L_x_6:


//--------------------- .text._Z20matrixMultiplyKernelPfS_S_i --------------------------
	.section	.text._Z20matrixMultiplyKernelPfS_S_i,"ax",@progbits
	.align	128
        .global         _Z20matrixMultiplyKernelPfS_S_i
        .type           _Z20matrixMultiplyKernelPfS_S_i,@function
        .size           _Z20matrixMultiplyKernelPfS_S_i,(.L_x_7 - _Z20matrixMultiplyKernelPfS_S_i)
        .other          _Z20matrixMultiplyKernelPfS_S_i,@"STO_CUDA_ENTRY STV_DEFAULT"
_Z20matrixMultiplyKernelPfS_S_i:
.text._Z20matrixMultiplyKernelPfS_S_i:
[----:B------:R-:W-:Y:S01]  /*0000*/  LDC R1, c[0x0][0x37c] ;  /* 0x0000df00ff017b82 */ /* 0x000fe20000000800 */
[----:B------:R-:W0:Y:S07]  /*0010*/  S2R R0, SR_TID.Y ;  /* 0x0000000000007919 */ /* 0x000e2e0000002200 */
[----:B------:R-:W0:Y:S01]  /*0020*/  S2UR UR4, SR_CTAID.Y ;  /* 0x00000000000479c3 */ /* 0x000e220000002600 */
[----:B------:R-:W1:Y:S01]  /*0030*/  LDCU UR20, c[0x0][0x398] ;  /* 0x00007300ff1477ac */ /* 0x000e620008000800 */
[----:B------:R-:W2:Y:S06]  /*0040*/  S2R R3, SR_TID.X ;  /* 0x0000000000037919 */ /* 0x000eac0000002100 */
[----:B------:R-:W0:Y:S08]  /*0050*/  LDC R13, c[0x0][0x364] ;  /* 0x0000d900ff0d7b82 */ /* 0x000e300000000800 */
[----:B------:R-:W2:Y:S08]  /*0060*/  S2UR UR5, SR_CTAID.X ;  /* 0x00000000000579c3 */ /* 0x000eb00000002500 */
[----:B------:R-:W2:Y:S01]  /*0070*/  LDC R2, c[0x0][0x360] ;  /* 0x0000d800ff027b82 */ /* 0x000ea20000000800 */
[----:B0-----:R-:W-:-:S02]  /*0080*/  IMAD R13, R13, UR4, R0 ;  /* 0x000000040d0d7c24 */ /* 0x001fc4000f8e0200 */
[----:B--2---:R-:W-:-:S05]  /*0090*/  IMAD R0, R2, UR5, R3 ;  /* 0x0000000502007c24 */ /* 0x004fca000f8e0203 */
[----:B------:R-:W-:-:S04]  /*00a0*/  VIMNMX R2, PT, PT, R13, R0, !PT ;  /* 0x000000000d027248 */ /* 0x000fc80007fe0100 */
[----:B-1----:R-:W-:-:S13]  /*00b0*/  ISETP.GE.AND P0, PT, R2, UR20, PT ;  /* 0x0000001402007c0c */ /* 0x002fda000bf06270 */
[----:B------:R-:W-:Y:S05]  /*00c0*/  @P0 EXIT ;  /* 0x000000000000094d */ /* 0x000fea0003800000 */
[----:B------:R-:W-:Y:S01]  /*00d0*/  UISETP.GE.U32.AND UP0, UPT, UR20, 0x8, UPT ;  /* 0x000000081400788c */ /* 0x000fe2000bf06070 */
[----:B------:R-:W-:Y:S02]  /*00e0*/  HFMA2 R12, -RZ, RZ, 0, 0 ;  /* 0x00000000ff0c7431 */ /* 0x000fe400000001ff */
[----:B------:R-:W-:Y:S01]  /*00f0*/  IMAD R13, R13, UR20, RZ ;  /* 0x000000140d0d7c24 */ /* 0x000fe2000f8e02ff */
[----:B------:R-:W-:Y:S01]  /*0100*/  UMOV UR4, URZ ;  /* 0x000000ff00047c82 */ /* 0x000fe20008000000 */
[----:B------:R-:W0:Y:S04]  /*0110*/  LDCU.64 UR18, c[0x0][0x358] ;  /* 0x00006b00ff1277ac */ /* 0x000e280008000a00 */
[----:B------:R-:W-:Y:S05]  /*0120*/  BRA.U !UP0, `(.L_x_1) ;  /* 0x0000000508047547 */ /* 0x000fea000b800000 */
[----:B------:R-:W1:Y:S01]  /*0130*/  LDCU.128 UR24, c[0x0][0x380] ;  /* 0x00007000ff1877ac */ /* 0x000e620008000c00 */
[----:B------:R-:W-:Y:S02]  /*0140*/  MOV R12, RZ ;  /* 0x000000ff000c7202 */ /* 0x000fe40000000f00 */
[----:B------:R-:W-:Y:S01]  /*0150*/  MOV R14, R0 ;  /* 0x00000000000e7202 */ /* 0x000fe20000000f00 */
[----:B------:R-:W-:-:S04]  /*0160*/  ULOP3.LUT UR4, UR20, 0x7ffffff8, URZ, 0xc0, !UPT ;  /* 0x7ffffff814047892 */ /* 0x000fc8000f8ec0ff */
[----:B------:R-:W-:Y:S01]  /*0170*/  UIADD3 UR5, UPT, UPT, -UR4, URZ, URZ ;  /* 0x000000ff04057290 */ /* 0x000fe2000fffe1ff */
[----:B-1----:R-:W-:Y:S01]  /*0180*/  MOV R2, UR24 ;  /* 0x0000001800027c02 */ /* 0x002fe20008000f00 */
[----:B------:R-:W-:Y:S01]  /*0190*/  UIMAD.WIDE UR6, UR20, 0x8, UR26 ;  /* 0x00000008140678a5 */ /* 0x000fe2000f8e021a */
[----:B------:R-:W-:Y:S01]  /*01a0*/  MOV R3, UR25 ;  /* 0x0000001900037c02 */ /* 0x000fe20008000f00 */
[----:B------:R-:W-:Y:S02]  /*01b0*/  UIMAD.WIDE UR8, UR20, 0xc, UR26 ;  /* 0x0000000c140878a5 */ /* 0x000fe4000f8e021a */
[----:B------:R-:W-:Y:S01]  /*01c0*/  UIMAD.WIDE UR10, UR20, 0x10, UR26 ;  /* 0x00000010140a78a5 */ /* 0x000fe2000f8e021a */
[----:B------:R-:W-:Y:S01]  /*01d0*/  IMAD.WIDE.U32 R2, R13, 0x4, R2 ;  /* 0x000000040d027825 */ /* 0x000fe200078e0002 */
[----:B------:R-:W-:Y:S02]  /*01e0*/  UIMAD.WIDE UR12, UR20, 0x14, UR26 ;  /* 0x00000014140c78a5 */ /* 0x000fe4000f8e021a */
[----:B------:R-:W-:Y:S01]  /*01f0*/  UIMAD.WIDE UR14, UR20, 0x18, UR26 ;  /* 0x00000018140e78a5 */ /* 0x000fe2000f8e021a */
[----:B------:R-:W-:Y:S01]  /*0200*/  IADD3 R2, P0, PT, R2, 0x10, RZ ;  /* 0x0000001002027810 */ /* 0x000fe20007f1e0ff */
[----:B------:R-:W-:-:S03]  /*0210*/  UIMAD.WIDE UR16, UR20, 0x1c, UR26 ;  /* 0x0000001c141078a5 */ /* 0x000fc6000f8e021a */
[----:B------:R-:W-:-:S09]  /*0220*/  IADD3.X R3, PT, PT, RZ, R3, RZ, P0, !PT ;  /* 0x00000003ff037210 */ /* 0x000fd200007fe4ff */
.L_x_2:
[----:B------:R-:W-:Y:S01]  /*0230*/  UIMAD.WIDE UR22, UR20, 0x4, UR26 ;  /* 0x00000004141678a5 */ /* 0x000fe2000f8e021a */
[----:B------:R-:W-:Y:S02]  /*0240*/  IMAD.MOV.U32 R23, RZ, RZ, 0x4 ;  /* 0x00000004ff177424 */ /* 0x000fe400078e00ff */
[----:B------:R-:W-:Y:S01]  /*0250*/  HFMA2 R11, -RZ, RZ, 0, 2.384185791015625e-07 ;  /* 0x00000004ff0b7431 */ /* 0x000fe200000001ff */
[----:B------:R-:W-:Y:S01]  /*0260*/  MOV R25, 0x4 ;  /* 0x0000000400197802 */ /* 0x000fe20000000f00 */
[----:B0-----:R-:W2:Y:S01]  /*0270*/  LDG.E R21, desc[UR18][R2.64+-0x10] ;  /* 0xfffff01202157981 */ /* 0x001ea2000c1e1900 */
[C---:B------:R-:W-:Y:S01]  /*0280*/  IMAD.WIDE R22, R14.reuse, R23, UR26 ;  /* 0x0000001a0e167e25 */ /* 0x040fe2000f8e0217 */
[----:B------:R-:W-:Y:S02]  /*0290*/  MOV R8, UR22 ;  /* 0x0000001600087c02 */ /* 0x000fe40008000f00 */
[----:B------:R-:W-:Y:S01]  /*02a0*/  MOV R9, UR23 ;  /* 0x0000001700097c02 */ /* 0x000fe20008000f00 */
[----:B------:R-:W3:Y:S02]  /*02b0*/  LDG.E R19, desc[UR18][R2.64+-0xc] ;  /* 0xfffff41202137981 */ /* 0x000ee4000c1e1900 */
[----:B------:R-:W-:-:S02]  /*02c0*/  IMAD.WIDE R8, R14, 0x4, R8 ;  /* 0x000000040e087825 */ /* 0x000fc400078e0208 */
[----:B------:R-:W2:Y:S01]  /*02d0*/  LDG.E R22, desc[UR18][R22.64] ;  /* 0x0000001216167981 */ /* 0x000ea2000c1e1900 */
[----:B------:R-:W-:Y:S01]  /*02e0*/  MOV R5, 0x4 ;  /* 0x0000000400057802 */ /* 0x000fe20000000f00 */
[C---:B------:R-:W-:Y:S02]  /*02f0*/  IMAD.WIDE R24, R14.reuse, R25, UR6 ;  /* 0x000000060e187e25 */ /* 0x040fe4000f8e0219 */
[----:B------:R0:W3:Y:S02]  /*0300*/  LDG.E R20, desc[UR18][R8.64] ;  /* 0x0000001208147981 */ /* 0x0000e4000c1e1900 */
[----:B------:R-:W-:Y:S02]  /*0310*/  IMAD.WIDE R10, R14, R11, UR8 ;  /* 0x000000080e0a7e25 */ /* 0x000fe4000f8e020b */
[----:B------:R-:W4:Y:S04]  /*0320*/  LDG.E R18, desc[UR18][R24.64] ;  /* 0x0000001218127981 */ /* 0x000f28000c1e1900 */
[----:B------:R-:W4:Y:S01]  /*0330*/  LDG.E R17, desc[UR18][R2.64+-0x8] ;  /* 0xfffff81202117981 */ /* 0x000f22000c1e1900 */
[----:B0-----:R-:W-:-:S02]  /*0340*/  HFMA2 R9, -RZ, RZ, 0, 2.384185791015625e-07 ;  /* 0x00000004ff097431 */ /* 0x001fc400000001ff */
[----:B------:R-:W-:Y:S01]  /*0350*/  IMAD.MOV.U32 R7, RZ, RZ, 0x4 ;  /* 0x00000004ff077424 */ /* 0x000fe200078e00ff */
[----:B------:R0:W5:Y:S01]  /*0360*/  LDG.E R16, desc[UR18][R10.64] ;  /* 0x000000120a107981 */ /* 0x000162000c1e1900 */
[----:B------:R-:W-:-:S03]  /*0370*/  IMAD.WIDE R4, R14, R5, UR10 ;  /* 0x0000000a0e047e25 */ /* 0x000fc6000f8e0205 */
[----:B------:R-:W5:Y:S01]  /*0380*/  LDG.E R15, desc[UR18][R2.64+-0x4] ;  /* 0xfffffc12020f7981 */ /* 0x000f62000c1e1900 */
[C---:B------:R-:W-:Y:S01]  /*0390*/  IMAD.WIDE R6, R14.reuse, R7, UR12 ;  /* 0x0000000c0e067e25 */ /* 0x040fe2000f8e0207 */
[----:B------:R-:W-:Y:S02]  /*03a0*/  MOV R27, 0x4 ;  /* 0x00000004001b7802 */ /* 0x000fe40000000f00 */
[----:B------:R1:W5:Y:S01]  /*03b0*/  LDG.E R4, desc[UR18][R4.64] ;  /* 0x0000001204047981 */ /* 0x000362000c1e1900 */
[----:B------:R-:W-:-:S03]  /*03c0*/  IMAD.WIDE R8, R14, R9, UR14 ;  /* 0x0000000e0e087e25 */ /* 0x000fc6000f8e0209 */
[----:B------:R-:W5:Y:S01]  /*03d0*/  LDG.E R23, desc[UR18][R2.64] ;  /* 0x0000001202177981 */ /* 0x000f62000c1e1900 */
[----:B0-----:R-:W-:-:S03]  /*03e0*/  IMAD.WIDE R10, R14, R27, UR16 ;  /* 0x000000100e0a7e25 */ /* 0x001fc6000f8e021b */
[----:B------:R-:W5:Y:S04]  /*03f0*/  LDG.E R7, desc[UR18][R6.64] ;  /* 0x0000001206077981 */ /* 0x000f68000c1e1900 */
[----:B------:R-:W5:Y:S04]  /*0400*/  LDG.E R24, desc[UR18][R2.64+0x4] ;  /* 0x0000041202187981 */ /* 0x000f68000c1e1900 */
[----:B------:R-:W5:Y:S04]  /*0410*/  LDG.E R8, desc[UR18][R8.64] ;  /* 0x0000001208087981 */ /* 0x000f68000c1e1900 */
[----:B------:R-:W5:Y:S04]  /*0420*/  LDG.E R25, desc[UR18][R2.64+0x8] ;  /* 0x0000081202197981 */ /* 0x000f68000c1e1900 */
[----:B------:R-:W5:Y:S04]  /*0430*/  LDG.E R10, desc[UR18][R10.64] ;  /* 0x000000120a0a7981 */ /* 0x000f68000c1e1900 */
[----:B------:R0:W5:Y:S01]  /*0440*/  LDG.E R27, desc[UR18][R2.64+0xc] ;  /* 0x00000c12021b7981 */ /* 0x000162000c1e1900 */
[----:B------:R-:W-:-:S04]  /*0450*/  UIADD3 UR5, UPT, UPT, UR5, 0x8, URZ ;  /* 0x0000000805057890 */ /* 0x000fc8000fffe0ff */
[----:B------:R-:W-:Y:S01]  /*0460*/  UISETP.NE.AND UP0, UPT, UR5, URZ, UPT ;  /* 0x000000ff0500728c */ /* 0x000fe2000bf05270 */
[----:B-1----:R-:W-:Y:S02]  /*0470*/  MOV R5, UR20 ;  /* 0x0000001400057c02 */ /* 0x002fe40008000f00 */
[----:B0-----:R-:W-:Y:S02]  /*0480*/  IADD3 R2, P0, PT, R2, 0x20, RZ ;  /* 0x0000002002027810 */ /* 0x001fe40007f1e0ff */
[----:B------:R-:W-:Y:S02]  /*0490*/  LEA R14, R5, R14, 0x3 ;  /* 0x0000000e050e7211 */ /* 0x000fe400078e18ff */
[----:B------:R-:W-:Y:S01]  /*04a0*/  IADD3.X R3, PT, PT, RZ, R3, RZ, P0, !PT ;  /* 0x00000003ff037210 */ /* 0x000fe200007fe4ff */
[----:B--2---:R-:W-:-:S04]  /*04b0*/  FFMA R22, R21, R22, R12 ;  /* 0x0000001615167223 */ /* 0x004fc8000000000c */
[----:B---3--:R-:W-:-:S04]  /*04c0*/  FFMA R20, R19, R20, R22 ;  /* 0x0000001413147223 */ /* 0x008fc80000000016 */
[----:B----4-:R-:W-:-:S04]  /*04d0*/  FFMA R18, R17, R18, R20 ;  /* 0x0000001211127223 */ /* 0x010fc80000000014 */
[----:B-----5:R-:W-:-:S04]  /*04e0*/  FFMA R16, R15, R16, R18 ;  /* 0x000000100f107223 */ /* 0x020fc80000000012 */
[----:B------:R-:W-:-:S04]  /*04f0*/  FFMA R23, R23, R4, R16 ;  /* 0x0000000417177223 */ /* 0x000fc80000000010 */
[----:B------:R-:W-:-:S04]  /*0500*/  FFMA R24, R24, R7, R23 ;  /* 0x0000000718187223 */ /* 0x000fc80000000017 */
[----:B------:R-:W-:-:S04]  /*0510*/  FFMA R8, R25, R8, R24 ;  /* 0x0000000819087223 */ /* 0x000fc80000000018 */
[----:B------:R-:W-:Y:S01]  /*0520*/  FFMA R12, R27, R10, R8 ;  /* 0x0000000a1b0c7223 */ /* 0x000fe20000000008 */
[----:B------:R-:W-:Y:S06]  /*0530*/  BRA.U UP0, `(.L_x_2) ;  /* 0xfffffffd003c7547 */ /* 0x000fec000b83ffff */
.L_x_1:
[----:B------:R-:W-:-:S04]  /*0540*/  ULOP3.LUT UR6, UR20, 0x7, URZ, 0xc0, !UPT ;  /* 0x0000000714067892 */ /* 0x000fc8000f8ec0ff */
[----:B------:R-:W-:-:S09]  /*0550*/  UISETP.NE.AND UP0, UPT, UR6, URZ, UPT ;  /* 0x000000ff0600728c */ /* 0x000fd2000bf05270 */
[----:B------:R-:W-:Y:S05]  /*0560*/  BRA.U !UP0, `(.L_x_3) ;  /* 0x0000000508387547 */ /* 0x000fea000b800000 */
[----:B------:R-:W-:Y:S02]  /*0570*/  UISETP.GE.U32.AND UP0, UPT, UR6, 0x4, UPT ;  /* 0x000000040600788c */ /* 0x000fe4000bf06070 */
[----:B------:R-:W-:-:S04]  /*0580*/  ULOP3.LUT UR5, UR20, 0x3, URZ, 0xc0, !UPT ;  /* 0x0000000314057892 */ /* 0x000fc8000f8ec0ff */
[----:B------:R-:W-:-:S03]  /*0590*/  UISETP.NE.AND UP1, UPT, UR5, URZ, UPT ;  /* 0x000000ff0500728c */ /* 0x000fc6000bf25270 */
[----:B------:R-:W-:Y:S08]  /*05a0*/  BRA.U !UP0, `(.L_x_4) ;  /* 0x00000001087c7547 */ /* 0x000ff0000b800000 */
[----:B------:R-:W1:Y:S01]  /*05b0*/  LDC.64 R6, c[0x0][0x388] ;  /* 0x0000e200ff067b82 */ /* 0x000e620000000a00 */
[----:B------:R-:W2:Y:S01]  /*05c0*/  LDCU.64 UR6, c[0x0][0x380] ;  /* 0x00007000ff0677ac */ /* 0x000ea20008000a00 */
[----:B------:R-:W-:Y:S01]  /*05d0*/  IMAD.U32 R9, RZ, RZ, UR4 ;  /* 0x00000004ff097e24 */ /* 0x000fe2000f8e00ff */
[C---:B------:R-:W-:Y:S02]  /*05e0*/  IADD3 R3, PT, PT, R13.reuse, UR4, RZ ;  /* 0x000000040d037c10 */ /* 0x040fe4000fffe0ff */
[----:B------:R-:W-:Y:S01]  /*05f0*/  IADD3 R10, P0, PT, R13, UR4, RZ ;  /* 0x000000040d0a7c10 */ /* 0x000fe2000ff1e0ff */
[----:B------:R-:W-:Y:S01]  /*0600*/  IMAD R9, R9, UR20, R0 ;  /* 0x0000001409097c24 */ /* 0x000fe2000f8e0200 */
[----:B------:R-:W-:Y:S01]  /*0610*/  MOV R11, UR20 ;  /* 0x00000014000b7c02 */ /* 0x000fe20008000f00 */
[----:B------:R-:W3:Y:S01]  /*0620*/  LDC.64 R4, c[0x0][0x380] ;  /* 0x0000e000ff047b82 */ /* 0x000ee20000000a00 */
[----:B------:R-:W-:Y:S01]  /*0630*/  MOV R15, UR20 ;  /* 0x00000014000f7c02 */ /* 0x000fe20008000f00 */
[----:B-1----:R-:W-:Y:S01]  /*0640*/  IMAD.WIDE R6, R9, 0x4, R6 ;  /* 0x0000000409067825 */ /* 0x002fe200078e0206 */
[----:B------:R-:W-:-:S05]  /*0650*/  MOV R9, UR20 ;  /* 0x0000001400097c02 */ /* 0x000fca0008000f00 */
[----:B------:R-:W-:Y:S02]  /*0660*/  IMAD.WIDE R8, R9, 0x4, R6 ;  /* 0x0000000409087825 */ /* 0x000fe400078e0206 */
[----:B0-----:R-:W4:Y:S02]  /*0670*/  LDG.E R6, desc[UR18][R6.64] ;  /* 0x0000001206067981 */ /* 0x001f24000c1e1900 */
[----:B---3--:R-:W-:Y:S01]  /*0680*/  IMAD.WIDE.U32 R4, R3, 0x4, R4 ;  /* 0x0000000403047825 */ /* 0x008fe200078e0004 */
[----:B------:R-:W-:Y:S01]  /*0690*/  IADD3.X R3, PT, PT, RZ, RZ, RZ, P0, !PT ;  /* 0x000000ffff037210 */ /* 0x000fe200007fe4ff */
[----:B------:R-:W3:Y:S01]  /*06a0*/  LDG.E R17, desc[UR18][R8.64] ;  /* 0x0000001208117981 */ /* 0x000ee2000c1e1900 */
[----:B--2---:R-:W-:-:S03]  /*06b0*/  LEA R2, P0, R10, UR6, 0x2 ;  /* 0x000000060a027c11 */ /* 0x004fc6000f8010ff */
[----:B------:R-:W4:Y:S01]  /*06c0*/  LDG.E R5, desc[UR18][R4.64] ;  /* 0x0000001204057981 */ /* 0x000f22000c1e1900 */
[----:B------:R-:W-:Y:S01]  /*06d0*/  LEA.HI.X R3, R10, UR7, R3, 0x2, P0 ;  /* 0x000000070a037c11 */ /* 0x000fe200080f1403 */
[----:B------:R-:W-:-:S04]  /*06e0*/  IMAD.WIDE R10, R11, 0x4, R8 ;  /* 0x000000040b0a7825 */ /* 0x000fc800078e0208 */
[----:B------:R-:W3:Y:S01]  /*06f0*/  LDG.E R16, desc[UR18][R2.64+0x4] ;  /* 0x0000041202107981 */ /* 0x000ee2000c1e1900 */
[----:B------:R-:W-:-:S03]  /*0700*/  IMAD.WIDE R14, R15, 0x4, R10 ;  /* 0x000000040f0e7825 */ /* 0x000fc600078e020a */
[----:B------:R-:W2:Y:S04]  /*0710*/  LDG.E R19, desc[UR18][R10.64] ;  /* 0x000000120a137981 */ /* 0x000ea8000c1e1900 */
[----:B------:R-:W2:Y:S04]  /*0720*/  LDG.E R18, desc[UR18][R2.64+0x8] ;  /* 0x0000081202127981 */ /* 0x000ea8000c1e1900 */
[----:B------:R-:W5:Y:S04]  /*0730*/  LDG.E R20, desc[UR18][R2.64+0xc] ;  /* 0x00000c1202147981 */ /* 0x000f68000c1e1900 */
[----:B------:R-:W5:Y:S01]  /*0740*/  LDG.E R14, desc[UR18][R14.64] ;  /* 0x000000120e0e7981 */ /* 0x000f62000c1e1900 */
[----:B------:R-:W-:Y:S01]  /*0750*/  UIADD3 UR4, UPT, UPT, UR4, 0x4, URZ ;  /* 0x0000000404047890 */ /* 0x000fe2000fffe0ff */
[----:B----4-:R-:W-:-:S04]  /*0760*/  FFMA R5, R5, R6, R12 ;  /* 0x0000000605057223 */ /* 0x010fc8000000000c */
[----:B---3--:R-:W-:-:S04]  /*0770*/  FFMA R5, R16, R17, R5 ;  /* 0x0000001110057223 */ /* 0x008fc80000000005 */
[----:B--2---:R-:W-:-:S04]  /*0780*/  FFMA R5, R18, R19, R5 ;  /* 0x0000001312057223 */ /* 0x004fc80000000005 */
[----:B-----5:R-:W-:-:S07]  /*0790*/  FFMA R12, R20, R14, R5 ;  /* 0x0000000e140c7223 */ /* 0x020fce0000000005 */
.L_x_4:
[----:B------:R-:W-:Y:S05]  /*07a0*/  BRA.U !UP1, `(.L_x_3) ;  /* 0x0000000109a87547 */ /* 0x000fea000b800000 */
[----:B------:R-:W-:Y:S01]  /*07b0*/  UISETP.NE.AND UP0, UPT, UR5, 0x1, UPT ;  /* 0x000000010500788c */ /* 0x000fe2000bf05270 */
[----:B------:R-:W-:Y:S01]  /*07c0*/  MOV R7, UR4 ;  /* 0x0000000400077c02 */ /* 0x000fe20008000f00 */
[----:B------:R-:W-:Y:S02]  /*07d0*/  ULOP3.LUT UR5, UR20, 0x1, URZ, 0xc0, !UPT ;  /* 0x0000000114057892 */ /* 0x000fe4000f8ec0ff */
[----:B------:R-:W-:Y:S02]  /*07e0*/  MOV R15, UR20 ;  /* 0x00000014000f7c02 */ /* 0x000fe40008000f00 */
[----:B------:R-:W-:Y:S01]  /*07f0*/  UISETP.NE.U32.AND UP1, UPT, UR5, 0x1, UPT ;  /* 0x000000010500788c */ /* 0x000fe2000bf25070 */
[----:B------:R-:W-:-:S04]  /*0800*/  PLOP3.LUT P1, PT, PT, PT, UP0, 0x80, 0x8 ;  /* 0x000000000008781c */ /* 0x000fc80003f2f008 */
[----:B------:R-:W1:Y:S01]  /*0810*/  @UP0 LDCU.128 UR8, c[0x0][0x380] ;  /* 0x00007000ff0807ac */ /* 0x000e620008000c00 */
[----:B------:R-:W-:Y:S01]  /*0820*/  PLOP3.LUT P0, PT, PT, PT, UP1, 0x80, 0x8 ;  /* 0x000000000008781c */ /* 0x000fe20003f0f018 */
[----:B------:R-:W2:Y:S04]  /*0830*/  @UP0 LDCU.64 UR6, c[0x0][0x380] ;  /* 0x00007000ff0607ac */ /* 0x000ea80008000a00 */
[----:B------:R-:W3:Y:S03]  /*0840*/  @!UP1 LDCU.128 UR12, c[0x0][0x380] ;  /* 0x00007000ff0c97ac */ /* 0x000ee60008000c00 */
[C---:B------:R-:W-:Y:S02]  /*0850*/  @P1 IADD3 R3, PT, PT, R13.reuse, UR4, RZ ;  /* 0x000000040d031c10 */ /* 0x040fe4000fffe0ff */
[----:B------:R-:W-:Y:S01]  /*0860*/  @P1 IADD3 R6, P2, PT, R13, UR4, RZ ;  /* 0x000000040d061c10 */ /* 0x000fe2000ff5e0ff */
[----:B------:R-:W-:Y:S01]  /*0870*/  @UP0 UIADD3 UR4, UPT, UPT, UR4, 0x2, URZ ;  /* 0x0000000204040890 */ /* 0x000fe2000fffe0ff */
[----:B-1----:R-:W-:Y:S01]  /*0880*/  MOV R11, UR9 ;  /* 0x00000009000b7c02 */ /* 0x002fe20008000f00 */
[----:B------:R-:W-:Y:S01]  /*0890*/  IMAD.U32 R10, RZ, RZ, UR8 ;  /* 0x00000008ff0a7e24 */ /* 0x000fe2000f8e00ff */
[----:B------:R-:W-:-:S02]  /*08a0*/  MOV R4, UR10 ;  /* 0x0000000a00047c02 */ /* 0x000fc40008000f00 */
[----:B------:R-:W-:Y:S01]  /*08b0*/  MOV R5, UR11 ;  /* 0x0000000b00057c02 */ /* 0x000fe20008000f00 */
[----:B------:R-:W-:-:S04]  /*08c0*/  @P1 IMAD.WIDE.U32 R10, R3, 0x4, R10 ;  /* 0x00000004030a1825 */ /* 0x000fc800078e000a */
[----:B------:R-:W-:Y:S01]  /*08d0*/  @P1 IMAD R3, R7, UR20, R0 ;  /* 0x0000001407031c24 */ /* 0x000fe2000f8e0200 */
[----:B------:R-:W-:Y:S01]  /*08e0*/  @P1 IADD3.X R7, PT, PT, RZ, RZ, RZ, P2, !PT ;  /* 0x000000ffff071210 */ /* 0x000fe200017fe4ff */
[----:B------:R-:W-:Y:S01]  /*08f0*/  IMAD.U32 R19, RZ, RZ, UR4 ;  /* 0x00000004ff137e24 */ /* 0x000fe2000f8e00ff */
[C---:B--2---:R-:W-:Y:S01]  /*0900*/  @P1 LEA R2, P2, R6.reuse, UR6, 0x2 ;  /* 0x0000000606021c11 */ /* 0x044fe2000f8410ff */
[----:B------:R-:W-:Y:S01]  /*0910*/  @P1 IMAD.WIDE R4, R3, 0x4, R4 ;  /* 0x0000000403041825 */ /* 0x000fe200078e0204 */
[----:B------:R-:W-:Y:S01]  /*0920*/  @!P0 IADD3 R17, PT, PT, R13, UR4, RZ ;  /* 0x000000040d118c10 */ /* 0x000fe2000fffe0ff */
[----:B0-----:R-:W2:Y:S01]  /*0930*/  @P1 LDG.E R11, desc[UR18][R10.64] ;  /* 0x000000120a0b1981 */ /* 0x001ea2000c1e1900 */
[----:B------:R-:W-:Y:S01]  /*0940*/  @P1 LEA.HI.X R3, R6, UR7, R7, 0x2, P2 ;  /* 0x0000000706031c11 */ /* 0x000fe200090f1407 */
[----:B------:R-:W-:Y:S01]  /*0950*/  @!P0 IMAD R19, R19, UR20, R0 ;  /* 0x0000001413138c24 */ /* 0x000fe2000f8e0200 */
[----:B---3--:R-:W-:Y:S01]  /*0960*/  MOV R6, UR12 ;  /* 0x0000000c00067c02 */ /* 0x008fe20008000f00 */
[----:B------:R-:W-:Y:S01]  /*0970*/  @P1 IMAD.WIDE R14, R15, 0x4, R4 ;  /* 0x000000040f0e1825 */ /* 0x000fe200078e0204 */
[----:B------:R-:W-:Y:S01]  /*0980*/  MOV R7, UR13 ;  /* 0x0000000d00077c02 */ /* 0x000fe20008000f00 */
[----:B------:R-:W2:Y:S01]  /*0990*/  @P1 LDG.E R4, desc[UR18][R4.64] ;  /* 0x0000001204041981 */ /* 0x000ea2000c1e1900 */
[----:B------:R-:W-:-:S02]  /*09a0*/  MOV R8, UR14 ;  /* 0x0000000e00087c02 */ /* 0x000fc40008000f00 */
[----:B------:R-:W-:Y:S01]  /*09b0*/  MOV R9, UR15 ;  /* 0x0000000f00097c02 */ /* 0x000fe20008000f00 */
[----:B------:R-:W-:Y:S01]  /*09c0*/  @!P0 IMAD.WIDE.U32 R6, R17, 0x4, R6 ;  /* 0x0000000411068825 */ /* 0x000fe200078e0006 */
[----:B------:R-:W3:Y:S03]  /*09d0*/  @P1 LDG.E R14, desc[UR18][R14.64] ;  /* 0x000000120e0e1981 */ /* 0x000ee6000c1e1900 */
[----:B------:R-:W-:Y:S01]  /*09e0*/  @!P0 IMAD.WIDE R8, R19, 0x4, R8 ;  /* 0x0000000413088825 */ /* 0x000fe200078e0208 */
[----:B------:R-:W3:Y:S04]  /*09f0*/  @P1 LDG.E R2, desc[UR18][R2.64+0x4] ;  /* 0x0000041202021981 */ /* 0x000ee8000c1e1900 */
[----:B------:R-:W4:Y:S04]  /*0a00*/  @!P0 LDG.E R7, desc[UR18][R6.64] ;  /* 0x0000001206078981 */ /* 0x000f28000c1e1900 */
[----:B------:R-:W4:Y:S01]  /*0a10*/  @!P0 LDG.E R8, desc[UR18][R8.64] ;  /* 0x0000001208088981 */ /* 0x000f22000c1e1900 */
[----:B--2---:R-:W-:-:S04]  /*0a20*/  @P1 FFMA R11, R11, R4, R12 ;  /* 0x000000040b0b1223 */ /* 0x004fc8000000000c */
[----:B---3--:R-:W-:-:S04]  /*0a30*/  @P1 FFMA R12, R2, R14, R11 ;  /* 0x0000000e020c1223 */ /* 0x008fc8000000000b */
[----:B----4-:R-:W-:-:S07]  /*0a40*/  @!P0 FFMA R12, R7, R8, R12 ;  /* 0x00000008070c8223 */ /* 0x010fce000000000c */
.L_x_3:
[----:B------:R-:W1:Y:S01]  /*0a50*/  LDC.64 R2, c[0x0][0x390] ;  /* 0x0000e400ff027b82 */ /* 0x000e620000000a00 */
[----:B------:R-:W-:-:S05]  /*0a60*/  IADD3 R13, PT, PT, R0, R13, RZ ;  /* 0x0000000d000d7210 */ /* 0x000fca0007ffe0ff */
[----:B-1----:R-:W-:-:S05]  /*0a70*/  IMAD.WIDE R2, R13, 0x4, R2 ;  /* 0x000000040d027825 */ /* 0x002fca00078e0202 */
[----:B0-----:R-:W-:Y:S01]  /*0a80*/  STG.E desc[UR18][R2.64], R12 ;  /* 0x0000000c02007986 */ /* 0x001fe2000c101912 */
[----:B------:R-:W-:Y:S05]  /*0a90*/  EXIT ;  /* 0x000000000000794d */ /* 0x000fea0003800000 */
.L_x_5:
        /* <DEDUP_REMOVED lines=14> */
.L_x_7:


//--------------------- .nv.shared.reserved.0     --------------------------
	.section	.nv.shared.reserved.0,"aw",@nobits
	.weak		__nv_reservedSMEM_offset_0_alias
	.size		__nv_reservedSMEM_offset_0_alias, 0, 64
	.other		__nv_reservedSMEM_offset_0_alias,@"STO_CUDA_RESERVED_SHARED STV_DEFAULT"
__nv_reservedSMEM_offset_0_alias:
	.zero		0
	.zero		64


//--------------------- .nv.constant0._Z21matrixTransposeKernelPfS_i --------------------------
	.section	.nv.constant0._Z21matrixTransposeKernelPfS_i,"a",@progbits
	.sectionflags	@""
	.align	4
.nv.constant0._Z21matrixTransposeKernelPfS_i:
	.zero		916


//--------------------- .nv.constant0._Z20matrixMultiplyKernelPfS_S_i --------------------------
	.section	.nv.constant0._Z20matrixMultiplyKernelPfS_S_i,"a",@progbits
	.sectionflags	@""
	.align	4
.nv.constant0._Z20matrixMultiplyKernelPfS_S_i:
	.zero		924


//--------------------- SYMBOLS --------------------------

	.type		.nv.reservedSmem.offset0,@object
	.size		.nv.reservedSmem.offset0,0x4
